//
// Generated by NVIDIA NVVM Compiler
//
// Compiler Build ID: CL-36424714
// Cuda compilation tools, release 13.0, V13.0.88
// Based on NVVM 20.0.0
//

.version 9.0
.target sm_100
.address_size 64

	// .globl	reducesum
// _ZZ9reducesumE5sdata has been demoted

.visible .entry reducesum(
	.param .u64 .ptr .align 1 reducesum_param_0,
	.param .u64 .ptr .align 1 reducesum_param_1,
	.param .u32 reducesum_param_2
)
{
	.reg .pred 	%p<12>;
	.reg .b32 	%r<39>;
	.reg .b32 	%f<48>;
	.reg .b64 	%rd<13>;
	// demoted variable
	.shared .align 4 .b8 _ZZ9reducesumE5sdata[2048];
	ld.param.u64 	%rd3, [reducesum_param_0];
	ld.param.u64 	%rd2, [reducesum_param_1];
	ld.param.u32 	%r17, [reducesum_param_2];
	cvta.to.global.u64 	%rd1, %rd3;
	mov.u32 	%r1, %tid.x;
	mov.u32 	%r18, %ctaid.x;
	mov.u32 	%r38, %ntid.x;
	mad.lo.s32 	%r36, %r18, %r38, %r1;
	mov.u32 	%r19, %nctaid.x;
	mul.lo.s32 	%r4, %r19, %r38;
	setp.ge.s32 	%p1, %r36, %r17;
	mov.f32 	%f47, 0f00000000;
	@%p1 bra 	$L__BB0_7;
	add.s32 	%r20, %r36, %r4;
	max.s32 	%r21, %r17, %r20;
	setp.lt.s32 	%p2, %r20, %r17;
	selp.u32 	%r22, 1, 0, %p2;
	add.s32 	%r23, %r20, %r22;
	sub.s32 	%r24, %r21, %r23;
	div.u32 	%r25, %r24, %r4;
	add.s32 	%r5, %r25, %r22;
	and.b32  	%r26, %r5, 3;
	setp.eq.s32 	%p3, %r26, 3;
	mov.f32 	%f47, 0f00000000;
	@%p3 bra 	$L__BB0_4;
	add.s32 	%r27, %r5, 1;
	and.b32  	%r28, %r27, 3;
	neg.s32 	%r34, %r28;
	mov.f32 	%f47, 0f00000000;
$L__BB0_3:
	.pragma "nounroll";
	mul.wide.s32 	%rd4, %r36, 4;
	add.s64 	%rd5, %rd1, %rd4;
	ld.global.f32 	%f12, [%rd5];
	add.f32 	%f47, %f47, %f12;
	add.s32 	%r36, %r36, %r4;
	add.s32 	%r34, %r34, 1;
	setp.ne.s32 	%p4, %r34, 0;
	@%p4 bra 	$L__BB0_3;
$L__BB0_4:
	setp.lt.u32 	%p5, %r5, 3;
	@%p5 bra 	$L__BB0_7;
	mul.wide.s32 	%rd8, %r4, 4;
	shl.b32 	%r29, %r4, 2;
$L__BB0_6:
	mul.wide.s32 	%rd6, %r36, 4;
	add.s64 	%rd7, %rd1, %rd6;
	ld.global.f32 	%f13, [%rd7];
	add.f32 	%f14, %f47, %f13;
	add.s64 	%rd9, %rd7, %rd8;
	ld.global.f32 	%f15, [%rd9];
	add.f32 	%f16, %f14, %f15;
	add.s64 	%rd10, %rd9, %rd8;
	ld.global.f32 	%f17, [%rd10];
	add.f32 	%f18, %f16, %f17;
	add.s64 	%rd11, %rd10, %rd8;
	ld.global.f32 	%f19, [%rd11];
	add.f32 	%f47, %f18, %f19;
	add.s32 	%r36, %r29, %r36;
	setp.lt.s32 	%p6, %r36, %r17;
	@%p6 bra 	$L__BB0_6;
$L__BB0_7:
	shl.b32 	%r30, %r1, 2;
	mov.u32 	%r31, _ZZ9reducesumE5sdata;
	add.s32 	%r14, %r31, %r30;
	st.shared.f32 	[%r14], %f47;
	bar.sync 	0;
	setp.lt.u32 	%p7, %r38, 66;
	@%p7 bra 	$L__BB0_11;
$L__BB0_8:
	shr.u32 	%r16, %r38, 1;
	setp.ge.u32 	%p8, %r1, %r16;
	@%p8 bra 	$L__BB0_10;
	ld.shared.f32 	%f20, [%r14];
	shl.b32 	%r32, %r16, 2;
	add.s32 	%r33, %r14, %r32;
	ld.shared.f32 	%f21, [%r33];
	add.f32 	%f22, %f20, %f21;
	st.shared.f32 	[%r14], %f22;
$L__BB0_10:
	bar.sync 	0;
	setp.gt.u32 	%p9, %r38, 131;
	mov.u32 	%r38, %r16;
	@%p9 bra 	$L__BB0_8;
$L__BB0_11:
	setp.gt.u32 	%p10, %r1, 31;
	@%p10 bra 	$L__BB0_14;
	ld.volatile.shared.f32 	%f23, [%r14];
	ld.volatile.shared.f32 	%f24, [%r14+128];
	add.f32 	%f25, %f23, %f24;
	st.volatile.shared.f32 	[%r14], %f25;
	ld.volatile.shared.f32 	%f26, [%r14];
	ld.volatile.shared.f32 	%f27, [%r14+64];
	add.f32 	%f28, %f26, %f27;
	st.volatile.shared.f32 	[%r14], %f28;
	ld.volatile.shared.f32 	%f29, [%r14];
	ld.volatile.shared.f32 	%f30, [%r14+32];
	add.f32 	%f31, %f29, %f30;
	st.volatile.shared.f32 	[%r14], %f31;
	ld.volatile.shared.f32 	%f32, [%r14];
	ld.volatile.shared.f32 	%f33, [%r14+16];
	add.f32 	%f34, %f32, %f33;
	st.volatile.shared.f32 	[%r14], %f34;
	ld.volatile.shared.f32 	%f35, [%r14];
	ld.volatile.shared.f32 	%f36, [%r14+8];
	add.f32 	%f37, %f35, %f36;
	st.volatile.shared.f32 	[%r14], %f37;
	ld.volatile.shared.f32 	%f38, [%r14];
	ld.volatile.shared.f32 	%f39, [%r14+4];
	add.f32 	%f40, %f38, %f39;
	st.volatile.shared.f32 	[%r14], %f40;
	setp.ne.s32 	%p11, %r1, 0;
	@%p11 bra 	$L__BB0_14;
	ld.shared.f32 	%f41, [_ZZ9reducesumE5sdata];
	cvta.to.global.u64 	%rd12, %rd2;
	atom.global.add.f32 	%f42, [%rd12], %f41;
$L__BB0_14:
	ret;

}


// ===== COMPILED SASS (sm_100) =====

	.target	sm_100

	.elftype	@"ET_EXEC"


//--------------------- .note.nv.tkinfo           --------------------------
	.section	.note.nv.tkinfo,"",@"SHT_NOTE"
	.sectionflags	@"SHF_NOTE_NV_TKINFO"
	.tkinfo
        /*0018*/ 	.word	0x00000002
        /*0030*/ 	.string	""
        /*0030*/ 	.string	"ptxas"
        /*0030*/ 	.string	"Cuda compilation tools, release 13.0, V13.0.88"
        /*0030*/ 	.string	"Build cuda_13.0.r13.0/compiler.36424714_0"
        /*0030*/ 	.string	"-arch sm_100 -m 64 "



//--------------------- .note.nv.cuinfo           --------------------------
	.section	.note.nv.cuinfo,"",@"SHT_NOTE"
	.sectionflags	@"SHF_NOTE_NV_CUINFO"
        /*0018*/ 	.short	0x0002
        /*001a*/ 	.short	0x0064
        /*001c*/ 	.short	0x0082
	.zero		2


//--------------------- .nv.info                  --------------------------
	.section	.nv.info,"",@"SHT_CUDA_INFO"
	.align	4


	//----- nvinfo : EIATTR_REGCOUNT
	.align		4
        /*0000*/ 	.byte	0x04, 0x2f
        /*0002*/ 	.short	(.L_1 - .L_0)
	.align		4
.L_0:
        /*0004*/ 	.word	index@(reducesum)
        /*0008*/ 	.word	0x00000010


	//----- nvinfo : EIATTR_FRAME_SIZE
	.align		4
.L_1:
        /*000c*/ 	.byte	0x04, 0x11
        /*000e*/ 	.short	(.L_3 - .L_2)
	.align		4
.L_2:
        /*0010*/ 	.word	index@(reducesum)
        /*0014*/ 	.word	0x00000000


	//----- nvinfo : EIATTR_MIN_STACK_SIZE
	.align		4
.L_3:
        /*0018*/ 	.byte	0x04, 0x12
        /*001a*/ 	.short	(.L_5 - .L_4)
	.align		4
.L_4:
        /*001c*/ 	.word	index@(reducesum)
        /*0020*/ 	.word	0x00000000
.L_5:


//--------------------- .nv.compat                --------------------------
	.section	.nv.compat,"",@"SHT_CUDA_COMPAT_INFO"
	.align	4
        /*0000*/ 	.byte	0x02, 0x09, 0x00, 0x00, 0x02, 0x02, 0x01, 0x00, 0x02, 0x05, 0x05, 0x00, 0x03, 0x07, 0x01, 0x01
        /*0010*/ 	.byte	0x02, 0x03, 0x00, 0x00, 0x02, 0x06, 0x01, 0x00, 0x04, 0x0b, 0x08, 0x00, 0x09, 0x00, 0x00, 0x00
        /*0020*/ 	.byte	0x00, 0x00, 0x00, 0x00


//--------------------- .nv.info.reducesum        --------------------------
	.section	.nv.info.reducesum,"",@"SHT_CUDA_INFO"
	.sectionflags	@""
	.align	4


	//----- nvinfo : EIATTR_CUDA_API_VERSION
	.align		4
        /*0000*/ 	.byte	0x04, 0x37
        /*0002*/ 	.short	(.L_7 - .L_6)
.L_6:
        /*0004*/ 	.word	0x00000082


	//----- nvinfo : EIATTR_KPARAM_INFO
	.align		4
.L_7:
        /*0008*/ 	.byte	0x04, 0x17
        /*000a*/ 	.short	(.L_9 - .L_8)
.L_8:
        /*000c*/ 	.word	0x00000000
        /*0010*/ 	.short	0x0002
        /*0012*/ 	.short	0x0010
        /*0014*/ 	.byte	0x00, 0xf0, 0x11, 0x00


	//----- nvinfo : EIATTR_KPARAM_INFO
	.align		4
.L_9:
        /*0018*/ 	.byte	0x04, 0x17
        /*001a*/ 	.short	(.L_11 - .L_10)
.L_10:
        /*001c*/ 	.word	0x00000000
        /*0020*/ 	.short	0x0001
        /*0022*/ 	.short	0x0008
        /*0024*/ 	.byte	0x00, 0xf5, 0x21, 0x00


	//----- nvinfo : EIATTR_KPARAM_INFO
	.align		4
.L_11:
        /*0028*/ 	.byte	0x04, 0x17
        /*002a*/ 	.short	(.L_13 - .L_12)
.L_12:
        /*002c*/ 	.word	0x00000000
        /*0030*/ 	.short	0x0000
        /*0032*/ 	.short	0x0000
        /*0034*/ 	.byte	0x00, 0xf5, 0x21, 0x00


	//----- nvinfo : EIATTR_SPARSE_MMA_MASK
	.align		4
.L_13:
        /*0038*/ 	.byte	0x03, 0x50
        /*003a*/ 	.short	0x0000


	//----- nvinfo : EIATTR_MAXREG_COUNT
	.align		4
        /*003c*/ 	.byte	0x03, 0x1b
        /*003e*/ 	.short	0x00ff


	//----- nvinfo : EIATTR_NUM_BARRIERS
	.align		4
        /*0040*/ 	.byte	0x02, 0x4c
        /*0042*/ 	.byte	0x01
	.zero		1


	//----- nvinfo : EIATTR_MERCURY_ISA_VERSION
	.align		4
        /*0044*/ 	.byte	0x03, 0x5f
        /*0046*/ 	.short	0x0101


	//----- nvinfo : EIATTR_VRC_CTA_INIT_COUNT
	.align		4
        /*0048*/ 	.byte	0x02, 0x4a
	.zero		1
	.zero		1


	//----- nvinfo : EIATTR_EXIT_INSTR_OFFSETS
	.align		4
        /*004c*/ 	.byte	0x04, 0x1c
        /*004e*/ 	.short	(.L_15 - .L_14)


	//   ....[0]....
.L_14:
        /*0050*/ 	.word	0x000005e0


	//   ....[1]....
        /*0054*/ 	.word	0x00000780


	//   ....[2]....
        /*0058*/ 	.word	0x000007f0


	//----- nvinfo : EIATTR_CRS_STACK_SIZE
	.align		4
.L_15:
        /*005c*/ 	.byte	0x04, 0x1e
        /*005e*/ 	.short	(.L_17 - .L_16)
.L_16:
        /*0060*/ 	.word	0x00000000


	//----- nvinfo : EIATTR_CBANK_PARAM_SIZE
	.align		4
.L_17:
        /*0064*/ 	.byte	0x03, 0x19
        /*0066*/ 	.short	0x0014


	//----- nvinfo : EIATTR_PARAM_CBANK
	.align		4
        /*0068*/ 	.byte	0x04, 0x0a
        /*006a*/ 	.short	(.L_19 - .L_18)
	.align		4
.L_18:
        /*006c*/ 	.word	index@(.nv.constant0.reducesum)
        /*0070*/ 	.short	0x0380
        /*0072*/ 	.short	0x0014


	//----- nvinfo : EIATTR_SW_WAR
	.align		4
.L_19:
        /*0074*/ 	.byte	0x04, 0x36
        /*0076*/ 	.short	(.L_21 - .L_20)
.L_20:
        /*0078*/ 	.word	0x00000008
.L_21:


//--------------------- .nv.callgraph             --------------------------
	.section	.nv.callgraph,"",@"SHT_CUDA_CALLGRAPH"
	.align	4
	.sectionentsize	8
	.align		4
        /*0000*/ 	.word	0x00000000
	.align		4
        /*0004*/ 	.word	0xffffffff
	.align		4
        /*0008*/ 	.word	0x00000000
	.align		4
        /*000c*/ 	.word	0xfffffffe
	.align		4
        /*0010*/ 	.word	0x00000000
	.align		4
        /*0014*/ 	.word	0xfffffffd
	.align		4
        /*0018*/ 	.word	0x00000000
	.align		4
        /*001c*/ 	.word	0xfffffffc


//--------------------- .text.reducesum           --------------------------
	.section	.text.reducesum,"ax",@progbits
	.align	128
        .global         reducesum
        .type           reducesum,@function
        .size           reducesum,(.L_x_9 - reducesum)
        .other          reducesum,@"STO_CUDA_ENTRY STV_DEFAULT"
reducesum:
.text.reducesum:
[----:B------:R-:W-:Y:S01]  /*0000*/  LDC R1, c[0x0][0x37c] ;  /* 0x0000df00ff017b82 */ /* 0x000fe20000000800 */
[----:B------:R-:W0:Y:S07]  /*0010*/  S2R R0, SR_TID.X ;  /* 0x0000000000007919 */ /* 0x000e2e0000002100 */
[----:B------:R-:W0:Y:S01]  /*0020*/  S2UR UR4, SR_CTAID.X ;  /* 0x00000000000479c3 */ /* 0x000e220000002500 */
[----:B------:R-:W1:Y:S01]  /*0030*/  LDCU UR8, c[0x0][0x390] ;  /* 0x00007200ff0877ac */ /* 0x000e620008000800 */
[----:B------:R-:W-:Y:S01]  /*0040*/  BSSY.RECONVERGENT B0, `(.L_x_0) ;  /* 0x0000045000007945 */ /* 0x000fe20003800200 */
[----:B------:R-:W-:Y:S01]  /*0050*/  HFMA2 R4, -RZ, RZ, 0, 0 ;  /* 0x00000000ff047431 */ /* 0x000fe200000001ff */
[----:B------:R-:W2:Y:S04]  /*0060*/  LDCU.64 UR6, c[0x0][0x358] ;  /* 0x00006b00ff0677ac */ /* 0x000ea80008000a00 */
[----:B------:R-:W0:Y:S01]  /*0070*/  LDC R3, c[0x0][0x360] ;  /* 0x0000d800ff037b82 */ /* 0x000e220000000800 */
[----:B------:R-:W3:Y:S01]  /*0080*/  LDCU UR5, c[0x0][0x370] ;  /* 0x00006e00ff0577ac */ /* 0x000ee20008000800 */
[----:B0-----:R-:W-:-:S02]  /*0090*/  IMAD R5, R3, UR4, R0 ;  /* 0x0000000403057c24 */ /* 0x001fc4000f8e0200 */
[----:B---3--:R-:W-:-:S03]  /*00a0*/  IMAD R2, R3, UR5, RZ ;  /* 0x0000000503027c24 */ /* 0x008fc6000f8e02ff */
[----:B-1----:R-:W-:-:S13]  /*00b0*/  ISETP.GE.AND P0, PT, R5, UR8, PT ;  /* 0x0000000805007c0c */ /* 0x002fda000bf06270 */
[----:B--2---:R-:W-:Y:S05]  /*00c0*/  @P0 BRA `(.L_x_1) ;  /* 0x0000000000f00947 */ /* 0x004fea0003800000 */
[----:B------:R-:W0:Y:S01]  /*00d0*/  I2F.U32.RP R10, R2 ;  /* 0x00000002000a7306 */ /* 0x000e220000209000 */
[C---:B------:R-:W-:Y:S01]  /*00e0*/  IADD3 R4, PT, PT, R2.reuse, R5, RZ ;  /* 0x0000000502047210 */ /* 0x040fe20007ffe0ff */
[----:B------:R-:W-:Y:S01]  /*00f0*/  IMAD.MOV R11, RZ, RZ, -R2 ;  /* 0x000000ffff0b7224 */ /* 0x000fe200078e0a02 */
[----:B------:R-:W-:Y:S01]  /*0100*/  ISETP.NE.U32.AND P2, PT, R2, RZ, PT ;  /* 0x000000ff0200720c */ /* 0x000fe20003f45070 */
[----:B------:R-:W-:Y:S01]  /*0110*/  BSSY.RECONVERGENT B1, `(.L_x_2) ;  /* 0x0000026000017945 */ /* 0x000fe20003800200 */
[C---:B------:R-:W-:Y:S02]  /*0120*/  ISETP.GE.AND P0, PT, R4.reuse, UR8, PT ;  /* 0x0000000804007c0c */ /* 0x040fe4000bf06270 */
[----:B------:R-:W-:Y:S02]  /*0130*/  VIMNMX R9, PT, PT, R4, UR8, !PT ;  /* 0x0000000804097c48 */ /* 0x000fe4000ffe0100 */
[----:B------:R-:W-:-:S04]  /*0140*/  SEL R8, RZ, 0x1, P0 ;  /* 0x00000001ff087807 */ /* 0x000fc80000000000 */
[----:B------:R-:W-:Y:S01]  /*0150*/  IADD3 R9, PT, PT, R9, -R4, -R8 ;  /* 0x8000000409097210 */ /* 0x000fe20007ffe808 */
[----:B0-----:R-:W0:Y:S02]  /*0160*/  MUFU.RCP R10, R10 ;  /* 0x0000000a000a7308 */ /* 0x001e240000001000 */
[----:B0-----:R-:W-:-:S06]  /*0170*/  IADD3 R6, PT, PT, R10, 0xffffffe, RZ ;  /* 0x0ffffffe0a067810 */ /* 0x001fcc0007ffe0ff */
[----:B------:R0:W1:Y:S02]  /*0180*/  F2I.FTZ.U32.TRUNC.NTZ R7, R6 ;  /* 0x0000000600077305 */ /* 0x000064000021f000 */
[----:B0-----:R-:W-:Y:S02]  /*0190*/  IMAD.MOV.U32 R6, RZ, RZ, RZ ;  /* 0x000000ffff067224 */ /* 0x001fe400078e00ff */
[----:B-1----:R-:W-:-:S04]  /*01a0*/  IMAD R11, R11, R7, RZ ;  /* 0x000000070b0b7224 */ /* 0x002fc800078e02ff */
[----:B------:R-:W-:-:S06]  /*01b0*/  IMAD.HI.U32 R10, R7, R11, R6 ;  /* 0x0000000b070a7227 */ /* 0x000fcc00078e0006 */
[----:B------:R-:W-:-:S05]  /*01c0*/  IMAD.HI.U32 R7, R10, R9, RZ ;  /* 0x000000090a077227 */ /* 0x000fca00078e00ff */
[----:B------:R-:W-:-:S05]  /*01d0*/  IADD3 R4, PT, PT, -R7, RZ, RZ ;  /* 0x000000ff07047210 */ /* 0x000fca0007ffe1ff */
[----:B------:R-:W-:-:S05]  /*01e0*/  IMAD R9, R2, R4, R9 ;  /* 0x0000000402097224 */ /* 0x000fca00078e0209 */
[----:B------:R-:W-:-:S13]  /*01f0*/  ISETP.GE.U32.AND P0, PT, R9, R2, PT ;  /* 0x000000020900720c */ /* 0x000fda0003f06070 */
[----:B------:R-:W-:Y:S01]  /*0200*/  @P0 IMAD.IADD R9, R9, 0x1, -R2 ;  /* 0x0000000109090824 */ /* 0x000fe200078e0a02 */
[----:B------:R-:W-:-:S04]  /*0210*/  @P0 IADD3 R7, PT, PT, R7, 0x1, RZ ;  /* 0x0000000107070810 */ /* 0x000fc80007ffe0ff */
[----:B------:R-:W-:-:S13]  /*0220*/  ISETP.GE.U32.AND P1, PT, R9, R2, PT ;  /* 0x000000020900720c */ /* 0x000fda0003f26070 */
[----:B------:R-:W-:Y:S01]  /*0230*/  @P1 VIADD R7, R7, 0x1 ;  /* 0x0000000107071836 */ /* 0x000fe20000000000 */
[----:B------:R-:W-:-:S04]  /*0240*/  @!P2 LOP3.LUT R7, RZ, R2, RZ, 0x33, !PT ;  /* 0x00000002ff07a212 */ /* 0x000fc800078e33ff */
[----:B------:R-:W-:-:S04]  /*0250*/  IADD3 R7, PT, PT, R8, R7, RZ ;  /* 0x0000000708077210 */ /* 0x000fc80007ffe0ff */
[C---:B------:R-:W-:Y:S02]  /*0260*/  LOP3.LUT R4, R7.reuse, 0x3, RZ, 0xc0, !PT ;  /* 0x0000000307047812 */ /* 0x040fe400078ec0ff */
[----:B------:R-:W-:Y:S02]  /*0270*/  ISETP.GE.U32.AND P1, PT, R7, 0x3, PT ;  /* 0x000000030700780c */ /* 0x000fe40003f26070 */
[----:B------:R-:W-:Y:S01]  /*0280*/  ISETP.NE.AND P0, PT, R4, 0x3, PT ;  /* 0x000000030400780c */ /* 0x000fe20003f05270 */
[----:B------:R-:W-:-:S12]  /*0290*/  IMAD.MOV.U32 R4, RZ, RZ, RZ ;  /* 0x000000ffff047224 */ /* 0x000fd800078e00ff */
[----:B------:R-:W-:Y:S05]  /*02a0*/  @!P0 BRA `(.L_x_3) ;  /* 0x0000000000308947 */ /* 0x000fea0003800000 */
[----:B------:R-:W0:Y:S01]  /*02b0*/  LDC.64 R8, c[0x0][0x380] ;  /* 0x0000e000ff087b82 */ /* 0x000e220000000a00 */
[----:B------:R-:W-:-:S04]  /*02c0*/  IADD3 R4, PT, PT, R7, 0x1, RZ ;  /* 0x0000000107047810 */ /* 0x000fc80007ffe0ff */
[----:B------:R-:W-:Y:S01]  /*02d0*/  LOP3.LUT R6, R4, 0x3, RZ, 0xc0, !PT ;  /* 0x0000000304067812 */ /* 0x000fe200078ec0ff */
[----:B------:R-:W-:-:S03]  /*02e0*/  IMAD.MOV.U32 R4, RZ, RZ, RZ ;  /* 0x000000ffff047224 */ /* 0x000fc600078e00ff */
[----:B------:R-:W-:-:S07]  /*02f0*/  IADD3 R10, PT, PT, -R6, RZ, RZ ;  /* 0x000000ff060a7210 */ /* 0x000fce0007ffe1ff */
.L_x_4:
[----:B0-----:R-:W-:-:S06]  /*0300*/  IMAD.WIDE R6, R5, 0x4, R8 ;  /* 0x0000000405067825 */ /* 0x001fcc00078e0208 */
[----:B------:R-:W2:Y:S01]  /*0310*/  LDG.E R7, desc[UR6][R6.64] ;  /* 0x0000000606077981 */ /* 0x000ea2000c1e1900 */
[----:B------:R-:W-:Y:S01]  /*0320*/  VIADD R10, R10, 0x1 ;  /* 0x000000010a0a7836 */ /* 0x000fe20000000000 */
[----:B------:R-:W-:-:S04]  /*0330*/  IADD3 R5, PT, PT, R2, R5, RZ ;  /* 0x0000000502057210 */ /* 0x000fc80007ffe0ff */
[----:B------:R-:W-:Y:S01]  /*0340*/  ISETP.NE.AND P0, PT, R10, RZ, PT ;  /* 0x000000ff0a00720c */ /* 0x000fe20003f05270 */
[----:B--2---:R-:W-:-:S12]  /*0350*/  FADD R4, R7, R4 ;  /* 0x0000000407047221 */ /* 0x004fd80000000000 */
[----:B------:R-:W-:Y:S05]  /*0360*/  @P0 BRA `(.L_x_4) ;  /* 0xfffffffc00e40947 */ /* 0x000fea000383ffff */
.L_x_3:
[----:B------:R-:W-:Y:S05]  /*0370*/  BSYNC.RECONVERGENT B1 ;  /* 0x0000000000017941 */ /* 0x000fea0003800200 */
.L_x_2:
[----:B------:R-:W-:Y:S05]  /*0380*/  @!P1 BRA `(.L_x_1) ;  /* 0x0000000000409947 */ /* 0x000fea0003800000 */
.L_x_5:
[----:B------:R-:W0:Y:S02]  /*0390*/  LDC.64 R6, c[0x0][0x380] ;  /* 0x0000e000ff067b82 */ /* 0x000e240000000a00 */
[----:B0-----:R-:W-:-:S04]  /*03a0*/  IMAD.WIDE R12, R5, 0x4, R6 ;  /* 0x00000004050c7825 */ /* 0x001fc800078e0206 */
[C---:B------:R-:W-:Y:S02]  /*03b0*/  IMAD.WIDE R6, R2.reuse, 0x4, R12 ;  /* 0x0000000402067825 */ /* 0x040fe400078e020c */
[----:B------:R-:W2:Y:S02]  /*03c0*/  LDG.E R13, desc[UR6][R12.64] ;  /* 0x000000060c0d7981 */ /* 0x000ea4000c1e1900 */
[C---:B------:R-:W-:Y:S02]  /*03d0*/  IMAD.WIDE R8, R2.reuse, 0x4, R6 ;  /* 0x0000000402087825 */ /* 0x040fe400078e0206 */
[----:B------:R-:W3:Y:S02]  /*03e0*/  LDG.E R7, desc[UR6][R6.64] ;  /* 0x0000000606077981 */ /* 0x000ee4000c1e1900 */
[C---:B------:R-:W-:Y:S02]  /*03f0*/  IMAD.WIDE R10, R2.reuse, 0x4, R8 ;  /* 0x00000004020a7825 */ /* 0x040fe400078e0208 */
[----:B------:R-:W4:Y:S04]  /*0400*/  LDG.E R9, desc[UR6][R8.64] ;  /* 0x0000000608097981 */ /* 0x000f28000c1e1900 */
[----:B------:R-:W5:Y:S01]  /*0410*/  LDG.E R11, desc[UR6][R10.64] ;  /* 0x000000060a0b7981 */ /* 0x000f62000c1e1900 */
[----:B------:R-:W-:-:S05]  /*0420*/  IMAD R5, R2, 0x4, R5 ;  /* 0x0000000402057824 */ /* 0x000fca00078e0205 */
[----:B------:R-:W-:Y:S01]  /*0430*/  ISETP.GE.AND P0, PT, R5, UR8, PT ;  /* 0x0000000805007c0c */ /* 0x000fe2000bf06270 */
[----:B--2---:R-:W-:-:S04]  /*0440*/  FADD R4, R13, R4 ;  /* 0x000000040d047221 */ /* 0x004fc80000000000 */
[----:B---3--:R-:W-:-:S04]  /*0450*/  FADD R4, R4, R7 ;  /* 0x0000000704047221 */ /* 0x008fc80000000000 */
[----:B----4-:R-:W-:-:S04]  /*0460*/  FADD R4, R4, R9 ;  /* 0x0000000904047221 */ /* 0x010fc80000000000 */
[----:B-----5:R-:W-:Y:S01]  /*0470*/  FADD R4, R4, R11 ;  /* 0x0000000b04047221 */ /* 0x020fe20000000000 */
[----:B------:R-:W-:Y:S06]  /*0480*/  @!P0 BRA `(.L_x_5) ;  /* 0xfffffffc00c08947 */ /* 0x000fec000383ffff */
.L_x_1:
[----:B------:R-:W-:Y:S05]  /*0490*/  BSYNC.RECONVERGENT B0 ;  /* 0x0000000000007941 */ /* 0x000fea0003800200 */
.L_x_0:
[----:B------:R-:W0:Y:S01]  /*04a0*/  S2UR UR5, SR_CgaCtaId ;  /* 0x00000000000579c3 */ /* 0x000e220000008800 */
[----:B------:R-:W-:Y:S01]  /*04b0*/  UMOV UR4, 0x400 ;  /* 0x0000040000047882 */ /* 0x000fe20000000000 */
[----:B------:R-:W-:Y:S02]  /*04c0*/  ISETP.GE.U32.AND P1, PT, R3, 0x42, PT ;  /* 0x000000420300780c */ /* 0x000fe40003f26070 */
[----:B------:R-:W-:Y:S01]  /*04d0*/  ISETP.GT.U32.AND P0, PT, R0, 0x1f, PT ;  /* 0x0000001f0000780c */ /* 0x000fe20003f04070 */
[----:B0-----:R-:W-:-:S06]  /*04e0*/  ULEA UR4, UR5, UR4, 0x18 ;  /* 0x0000000405047291 */ /* 0x001fcc000f8ec0ff */
[----:B------:R-:W-:-:S05]  /*04f0*/  LEA R5, R0, UR4, 0x2 ;  /* 0x0000000400057c11 */ /* 0x000fca000f8e10ff */
[----:B------:R0:W-:Y:S01]  /*0500*/  STS [R5], R4 ;  /* 0x0000000405007388 */ /* 0x0001e20000000800 */
[----:B------:R-:W-:Y:S06]  /*0510*/  BAR.SYNC.DEFER_BLOCKING 0x0 ;  /* 0x0000000000007b1d */ /* 0x000fec0000010000 */
[----:B------:R-:W-:Y:S05]  /*0520*/  @!P1 BRA `(.L_x_6) ;  /* 0x00000000002c9947 */ /* 0x000fea0003800000 */
.L_x_7:
[----:B------:R-:W-:-:S04]  /*0530*/  SHF.R.U32.HI R6, RZ, 0x1, R3 ;  /* 0x00000001ff067819 */ /* 0x000fc80000011603 */
[----:B------:R-:W-:-:S13]  /*0540*/  ISETP.GE.U32.AND P1, PT, R0, R6, PT ;  /* 0x000000060000720c */ /* 0x000fda0003f26070 */
[----:B0-----:R-:W-:Y:S01]  /*0550*/  @!P1 LEA R4, R6, R5, 0x2 ;  /* 0x0000000506049211 */ /* 0x001fe200078e10ff */
[----:B------:R-:W-:Y:S04]  /*0560*/  @!P1 LDS R2, [R5] ;  /* 0x0000000005029984 */ /* 0x000fe80000000800 */
[----:B------:R-:W0:Y:S02]  /*0570*/  @!P1 LDS R7, [R4] ;  /* 0x0000000004079984 */ /* 0x000e240000000800 */
[----:B0-----:R-:W-:-:S05]  /*0580*/  @!P1 FADD R2, R2, R7 ;  /* 0x0000000702029221 */ /* 0x001fca0000000000 */
[----:B------:R1:W-:Y:S01]  /*0590*/  @!P1 STS [R5], R2 ;  /* 0x0000000205009388 */ /* 0x0003e20000000800 */
[----:B------:R-:W-:Y:S01]  /*05a0*/  BAR.SYNC.DEFER_BLOCKING 0x0 ;  /* 0x0000000000007b1d */ /* 0x000fe20000010000 */
[----:B------:R-:W-:Y:S01]  /*05b0*/  ISETP.GT.U32.AND P1, PT, R3, 0x83, PT ;  /* 0x000000830300780c */ /* 0x000fe20003f24070 */
[----:B------:R-:W-:-:S12]  /*05c0*/  IMAD.MOV.U32 R3, RZ, RZ, R6 ;  /* 0x000000ffff037224 */ /* 0x000fd800078e0006 */
[----:B-1----:R-:W-:Y:S05]  /*05d0*/  @P1 BRA `(.L_x_7) ;  /* 0xfffffffc00d41947 */ /* 0x002fea000383ffff */
.L_x_6:
[----:B------:R-:W-:Y:S05]  /*05e0*/  @P0 EXIT ;  /* 0x000000000000094d */ /* 0x000fea0003800000 */
[----:B------:R-:W-:Y:S01]  /*05f0*/  LDS R2, [R5] ;  /* 0x0000000005027984 */ /* 0x000fe20000000800 */
[----:B------:R-:W-:-:S03]  /*0600*/  ISETP.NE.AND P0, PT, R0, RZ, PT ;  /* 0x000000ff0000720c */ /* 0x000fc60003f05270 */
[----:B------:R-:W1:Y:S02]  /*0610*/  LDS R3, [R5+0x80] ;  /* 0x0000800005037984 */ /* 0x000e640000000800 */
[----:B-1----:R-:W-:-:S05]  /*0620*/  FADD R2, R2, R3 ;  /* 0x0000000302027221 */ /* 0x002fca0000000000 */
[----:B------:R-:W-:Y:S04]  /*0630*/  STS [R5], R2 ;  /* 0x0000000205007388 */ /* 0x000fe80000000800 */
[----:B------:R-:W-:Y:S04]  /*0640*/  LDS R3, [R5] ;  /* 0x0000000005037984 */ /* 0x000fe80000000800 */
[----:B0-----:R-:W0:Y:S02]  /*0650*/  LDS R4, [R5+0x40] ;  /* 0x0000400005047984 */ /* 0x001e240000000800 */
[----:B0-----:R-:W-:-:S05]  /*0660*/  FADD R4, R3, R4 ;  /* 0x0000000403047221 */ /* 0x001fca0000000000 */
[----:B------:R-:W-:Y:S04]  /*0670*/  STS [R5], R4 ;  /* 0x0000000405007388 */ /* 0x000fe80000000800 */
[----:B------:R-:W-:Y:S04]  /*0680*/  LDS R3, [R5] ;  /* 0x0000000005037984 */ /* 0x000fe80000000800 */
[----:B------:R-:W0:Y:S02]  /*0690*/  LDS R6, [R5+0x20] ;  /* 0x0000200005067984 */ /* 0x000e240000000800 */
        /* <DEDUP_REMOVED lines=13> */
[----:B------:R0:W-:Y:S01]  /*0770*/  STS [R5], R4 ;  /* 0x0000000405007388 */ /* 0x0001e20000000800 */
[----:B------:R-:W-:Y:S05]  /*0780*/  @P0 EXIT ;  /* 0x000000000000094d */ /* 0x000fea0003800000 */
[----:B------:R-:W1:Y:S01]  /*0790*/  S2UR UR5, SR_CgaCtaId ;  /* 0x00000000000579c3 */ /* 0x000e620000008800 */
[----:B------:R-:W-:-:S07]  /*07a0*/  UMOV UR4, 0x400 ;  /* 0x0000040000047882 */ /* 0x000fce0000000000 */
[----:B------:R-:W2:Y:S01]  /*07b0*/  LDC.64 R2, c[0x0][0x388] ;  /* 0x0000e200ff027b82 */ /* 0x000ea20000000a00 */
[----:B-1----:R-:W-:-:S09]  /*07c0*/  ULEA UR4, UR5, UR4, 0x18 ;  /* 0x0000000405047291 */ /* 0x002fd2000f8ec0ff */
[----:B0-----:R-:W2:Y:S04]  /*07d0*/  LDS R5, [UR4] ;  /* 0x00000004ff057984 */ /* 0x001ea80008000800 */
[----:B--2---:R-:W-:Y:S01]  /*07e0*/  REDG.E.ADD.F32.FTZ.RN.STRONG.GPU desc[UR6][R2.64], R5 ;  /* 0x00000005020079a6 */ /* 0x004fe2000c12f306 */
[----:B------:R-:W-:Y:S05]  /*07f0*/  EXIT ;  /* 0x000000000000794d */ /* 0x000fea0003800000 */
.L_x_8:
[----:B------:R-:W-:-:S00]  /*0800*/  BRA `(.L_x_8) ;  /* 0xfffffffc00fc7947 */ /* 0x000fc0000383ffff */
[----:B------:R-:W-:-:S00]  /*0810*/  NOP ;  /* 0x0000000000007918 */ /* 0x000fc00000000000 */
        /* <DEDUP_REMOVED lines=14> */
.L_x_9:


//--------------------- .nv.shared.reducesum      --------------------------
	.section	.nv.shared.reducesum,"aw",@nobits
	.sectionflags	@""
	.align	4
.nv.shared.reducesum:
	.zero		3072


//--------------------- .nv.shared.reserved.0     --------------------------
	.section	.nv.shared.reserved.0,"aw",@nobits
	.weak		__nv_reservedSMEM_offset_0_alias
	.size		__nv_reservedSMEM_offset_0_alias, 0, 64
	.other		__nv_reservedSMEM_offset_0_alias,@"STO_CUDA_RESERVED_SHARED STV_DEFAULT"
__nv_reservedSMEM_offset_0_alias:
	.zero		0
	.zero		64


//--------------------- .nv.constant0.reducesum   --------------------------
	.section	.nv.constant0.reducesum,"a",@progbits
	.sectionflags	@""
	.align	4
.nv.constant0.reducesum:
	.zero		916


//--------------------- SYMBOLS --------------------------

	.type		.nv.reservedSmem.offset0,@object
	.size		.nv.reservedSmem.offset0,0x4
	.type		.nv.reservedSmem.cap,@object
	.size		.nv.reservedSmem.cap,0x4
